//
// Generated by NVIDIA NVVM Compiler
//
// Compiler Build ID: CL-36424714
// Cuda compilation tools, release 13.0, V13.0.88
// Based on NVVM 20.0.0
//

.version 9.0
.target sm_100
.address_size 64

	// .globl	_Z12dummy_kernelPfS_i

.visible .entry _Z12dummy_kernelPfS_i(
	.param .u64 .ptr .align 1 _Z12dummy_kernelPfS_i_param_0,
	.param .u64 .ptr .align 1 _Z12dummy_kernelPfS_i_param_1,
	.param .u32 _Z12dummy_kernelPfS_i_param_2
)
{
	.reg .pred 	%p<2>;
	.reg .b32 	%r<6>;
	.reg .b32 	%f<3>;
	.reg .b64 	%rd<8>;

	ld.param.u64 	%rd1, [_Z12dummy_kernelPfS_i_param_0];
	ld.param.u64 	%rd2, [_Z12dummy_kernelPfS_i_param_1];
	ld.param.u32 	%r2, [_Z12dummy_kernelPfS_i_param_2];
	mov.u32 	%r3, %ctaid.x;
	mov.u32 	%r4, %ntid.x;
	mov.u32 	%r5, %tid.x;
	mad.lo.s32 	%r1, %r3, %r4, %r5;
	setp.ge.s32 	%p1, %r1, %r2;
	@%p1 bra 	$L__BB0_2;
	cvta.to.global.u64 	%rd3, %rd1;
	cvta.to.global.u64 	%rd4, %rd2;
	mul.wide.s32 	%rd5, %r1, 4;
	add.s64 	%rd6, %rd3, %rd5;
	ld.global.f32 	%f1, [%rd6];
	add.f32 	%f2, %f1, %f1;
	add.s64 	%rd7, %rd4, %rd5;
	st.global.f32 	[%rd7], %f2;
$L__BB0_2:
	ret;

}


// ===== COMPILED SASS (sm_100) =====

	.target	sm_100

	.elftype	@"ET_EXEC"


//--------------------- .note.nv.tkinfo           --------------------------
	.section	.note.nv.tkinfo,"",@"SHT_NOTE"
	.sectionflags	@"SHF_NOTE_NV_TKINFO"
	.tkinfo
        /*0018*/ 	.word	0x00000002
        /*0030*/ 	.string	""
        /*0030*/ 	.string	"ptxas"
        /*0030*/ 	.string	"Cuda compilation tools, release 13.0, V13.0.88"
        /*0030*/ 	.string	"Build cuda_13.0.r13.0/compiler.36424714_0"
        /*0030*/ 	.string	"-arch sm_100 -m 64 "



//--------------------- .note.nv.cuinfo           --------------------------
	.section	.note.nv.cuinfo,"",@"SHT_NOTE"
	.sectionflags	@"SHF_NOTE_NV_CUINFO"
        /*0018*/ 	.short	0x0002
        /*001a*/ 	.short	0x0064
        /*001c*/ 	.short	0x0082
	.zero		2


//--------------------- .nv.info                  --------------------------
	.section	.nv.info,"",@"SHT_CUDA_INFO"
	.align	4


	//----- nvinfo : EIATTR_REGCOUNT
	.align		4
        /*0000*/ 	.byte	0x04, 0x2f
        /*0002*/ 	.short	(.L_1 - .L_0)
	.align		4
.L_0:
        /*0004*/ 	.word	index@(_Z12dummy_kernelPfS_i)
        /*0008*/ 	.word	0x0000000a


	//----- nvinfo : EIATTR_FRAME_SIZE
	.align		4
.L_1:
        /*000c*/ 	.byte	0x04, 0x11
        /*000e*/ 	.short	(.L_3 - .L_2)
	.align		4
.L_2:
        /*0010*/ 	.word	index@(_Z12dummy_kernelPfS_i)
        /*0014*/ 	.word	0x00000000


	//----- nvinfo : EIATTR_MIN_STACK_SIZE
	.align		4
.L_3:
        /*0018*/ 	.byte	0x04, 0x12
        /*001a*/ 	.short	(.L_5 - .L_4)
	.align		4
.L_4:
        /*001c*/ 	.word	index@(_Z12dummy_kernelPfS_i)
        /*0020*/ 	.word	0x00000000
.L_5:


//--------------------- .nv.compat                --------------------------
	.section	.nv.compat,"",@"SHT_CUDA_COMPAT_INFO"
	.align	4
        /*0000*/ 	.byte	0x02, 0x09, 0x00, 0x00, 0x02, 0x02, 0x01, 0x00, 0x02, 0x05, 0x05, 0x00, 0x03, 0x07, 0x01, 0x01
        /*0010*/ 	.byte	0x02, 0x03, 0x00, 0x00, 0x02, 0x06, 0x01, 0x00, 0x04, 0x0b, 0x08, 0x00, 0x09, 0x00, 0x00, 0x00
        /*0020*/ 	.byte	0x00, 0x00, 0x00, 0x00


//--------------------- .nv.info._Z12dummy_kernelPfS_i --------------------------
	.section	.nv.info._Z12dummy_kernelPfS_i,"",@"SHT_CUDA_INFO"
	.sectionflags	@""
	.align	4


	//----- nvinfo : EIATTR_CUDA_API_VERSION
	.align		4
        /*0000*/ 	.byte	0x04, 0x37
        /*0002*/ 	.short	(.L_7 - .L_6)
.L_6:
        /*0004*/ 	.word	0x00000082


	//----- nvinfo : EIATTR_KPARAM_INFO
	.align		4
.L_7:
        /*0008*/ 	.byte	0x04, 0x17
        /*000a*/ 	.short	(.L_9 - .L_8)
.L_8:
        /*000c*/ 	.word	0x00000000
        /*0010*/ 	.short	0x0002
        /*0012*/ 	.short	0x0010
        /*0014*/ 	.byte	0x00, 0xf0, 0x11, 0x00


	//----- nvinfo : EIATTR_KPARAM_INFO
	.align		4
.L_9:
        /*0018*/ 	.byte	0x04, 0x17
        /*001a*/ 	.short	(.L_11 - .L_10)
.L_10:
        /*001c*/ 	.word	0x00000000
        /*0020*/ 	.short	0x0001
        /*0022*/ 	.short	0x0008
        /*0024*/ 	.byte	0x00, 0xf5, 0x21, 0x00


	//----- nvinfo : EIATTR_KPARAM_INFO
	.align		4
.L_11:
        /*0028*/ 	.byte	0x04, 0x17
        /*002a*/ 	.short	(.L_13 - .L_12)
.L_12:
        /*002c*/ 	.word	0x00000000
        /*0030*/ 	.short	0x0000
        /*0032*/ 	.short	0x0000
        /*0034*/ 	.byte	0x00, 0xf5, 0x21, 0x00


	//----- nvinfo : EIATTR_SPARSE_MMA_MASK
	.align		4
.L_13:
        /*0038*/ 	.byte	0x03, 0x50
        /*003a*/ 	.short	0x0000


	//----- nvinfo : EIATTR_MAXREG_COUNT
	.align		4
        /*003c*/ 	.byte	0x03, 0x1b
        /*003e*/ 	.short	0x00ff


	//----- nvinfo : EIATTR_MERCURY_ISA_VERSION
	.align		4
        /*0040*/ 	.byte	0x03, 0x5f
        /*0042*/ 	.short	0x0101


	//----- nvinfo : EIATTR_VRC_CTA_INIT_COUNT
	.align		4
        /*0044*/ 	.byte	0x02, 0x4a
	.zero		1
	.zero		1


	//----- nvinfo : EIATTR_EXIT_INSTR_OFFSETS
	.align		4
        /*0048*/ 	.byte	0x04, 0x1c
        /*004a*/ 	.short	(.L_15 - .L_14)


	//   ....[0]....
.L_14:
        /*004c*/ 	.word	0x00000070


	//   ....[1]....
        /*0050*/ 	.word	0x00000100


	//----- nvinfo : EIATTR_CBANK_PARAM_SIZE
	.align		4
.L_15:
        /*0054*/ 	.byte	0x03, 0x19
        /*0056*/ 	.short	0x0014


	//----- nvinfo : EIATTR_PARAM_CBANK
	.align		4
        /*0058*/ 	.byte	0x04, 0x0a
        /*005a*/ 	.short	(.L_17 - .L_16)
	.align		4
.L_16:
        /*005c*/ 	.word	index@(.nv.constant0._Z12dummy_kernelPfS_i)
        /*0060*/ 	.short	0x0380
        /*0062*/ 	.short	0x0014


	//----- nvinfo : EIATTR_SW_WAR
	.align		4
.L_17:
        /*0064*/ 	.byte	0x04, 0x36
        /*0066*/ 	.short	(.L_19 - .L_18)
.L_18:
        /*0068*/ 	.word	0x00000008
.L_19:


//--------------------- .nv.callgraph             --------------------------
	.section	.nv.callgraph,"",@"SHT_CUDA_CALLGRAPH"
	.align	4
	.sectionentsize	8
	.align		4
        /*0000*/ 	.word	0x00000000
	.align		4
        /*0004*/ 	.word	0xffffffff
	.align		4
        /*0008*/ 	.word	0x00000000
	.align		4
        /*000c*/ 	.word	0xfffffffe
	.align		4
        /*0010*/ 	.word	0x00000000
	.align		4
        /*0014*/ 	.word	0xfffffffd
	.align		4
        /*0018*/ 	.word	0x00000000
	.align		4
        /*001c*/ 	.word	0xfffffffc


//--------------------- .text._Z12dummy_kernelPfS_i --------------------------
	.section	.text._Z12dummy_kernelPfS_i,"ax",@progbits
	.align	128
        .global         _Z12dummy_kernelPfS_i
        .type           _Z12dummy_kernelPfS_i,@function
        .size           _Z12dummy_kernelPfS_i,(.L_x_1 - _Z12dummy_kernelPfS_i)
        .other          _Z12dummy_kernelPfS_i,@"STO_CUDA_ENTRY STV_DEFAULT"
_Z12dummy_kernelPfS_i:
.text._Z12dummy_kernelPfS_i:
[----:B------:R-:W-:Y:S01]  /*0000*/  LDC R1, c[0x0][0x37c] ;  /* 0x0000df00ff017b82 */ /* 0x000fe20000000800 */
[----:B------:R-:W0:Y:S07]  /*0010*/  S2R R0, SR_TID.X ;  /* 0x0000000000007919 */ /* 0x000e2e0000002100 */
[----:B------:R-:W0:Y:S01]  /*0020*/  S2UR UR4, SR_CTAID.X ;  /* 0x00000000000479c3 */ /* 0x000e220000002500 */
[----:B------:R-:W1:Y:S07]  /*0030*/  LDCU UR5, c[0x0][0x390] ;  /* 0x00007200ff0577ac */ /* 0x000e6e0008000800 */
[----:B------:R-:W0:Y:S02]  /*0040*/  LDC R7, c[0x0][0x360] ;  /* 0x0000d800ff077b82 */ /* 0x000e240000000800 */
[----:B0-----:R-:W-:-:S05]  /*0050*/  IMAD R7, R7, UR4, R0 ;  /* 0x0000000407077c24 */ /* 0x001fca000f8e0200 */
[----:B-1----:R-:W-:-:S13]  /*0060*/  ISETP.GE.AND P0, PT, R7, UR5, PT ;  /* 0x0000000507007c0c */ /* 0x002fda000bf06270 */
[----:B------:R-:W-:Y:S05]  /*0070*/  @P0 EXIT ;  /* 0x000000000000094d */ /* 0x000fea0003800000 */
[----:B------:R-:W0:Y:S01]  /*0080*/  LDC.64 R2, c[0x0][0x380] ;  /* 0x0000e000ff027b82 */ /* 0x000e220000000a00 */
[----:B------:R-:W1:Y:S07]  /*0090*/  LDCU.64 UR4, c[0x0][0x358] ;  /* 0x00006b00ff0477ac */ /* 0x000e6e0008000a00 */
[----:B------:R-:W2:Y:S01]  /*00a0*/  LDC.64 R4, c[0x0][0x388] ;  /* 0x0000e200ff047b82 */ /* 0x000ea20000000a00 */
[----:B0-----:R-:W-:-:S06]  /*00b0*/  IMAD.WIDE R2, R7, 0x4, R2 ;  /* 0x0000000407027825 */ /* 0x001fcc00078e0202 */
[----:B-1----:R-:W3:Y:S01]  /*00c0*/  LDG.E R2, desc[UR4][R2.64] ;  /* 0x0000000402027981 */ /* 0x002ee2000c1e1900 */
[----:B--2---:R-:W-:-:S04]  /*00d0*/  IMAD.WIDE R4, R7, 0x4, R4 ;  /* 0x0000000407047825 */ /* 0x004fc800078e0204 */
[----:B---3--:R-:W-:-:S05]  /*00e0*/  FADD R7, R2, R2 ;  /* 0x0000000202077221 */ /* 0x008fca0000000000 */
[----:B------:R-:W-:Y:S01]  /*00f0*/  STG.E desc[UR4][R4.64], R7 ;  /* 0x0000000704007986 */ /* 0x000fe2000c101904 */
[----:B------:R-:W-:Y:S05]  /*0100*/  EXIT ;  /* 0x000000000000794d */ /* 0x000fea0003800000 */
.L_x_0:
[----:B------:R-:W-:-:S00]  /*0110*/  BRA `(.L_x_0) ;  /* 0xfffffffc00fc7947 */ /* 0x000fc0000383ffff */
[----:B------:R-:W-:-:S00]  /*0120*/  NOP ;  /* 0x0000000000007918 */ /* 0x000fc00000000000 */
        /* <DEDUP_REMOVED lines=13> */
.L_x_1:


//--------------------- .nv.shared.reserved.0     --------------------------
	.section	.nv.shared.reserved.0,"aw",@nobits
	.weak		__nv_reservedSMEM_offset_0_alias
	.size		__nv_reservedSMEM_offset_0_alias, 0, 64
	.other		__nv_reservedSMEM_offset_0_alias,@"STO_CUDA_RESERVED_SHARED STV_DEFAULT"
__nv_reservedSMEM_offset_0_alias:
	.zero		0
	.zero		64


//--------------------- .nv.constant0._Z12dummy_kernelPfS_i --------------------------
	.section	.nv.constant0._Z12dummy_kernelPfS_i,"a",@progbits
	.sectionflags	@""
	.align	4
.nv.constant0._Z12dummy_kernelPfS_i:
	.zero		916


//--------------------- SYMBOLS --------------------------

	.type		.nv.reservedSmem.offset0,@object
	.size		.nv.reservedSmem.offset0,0x4
